//
// Generated by NVIDIA NVVM Compiler
//
// Compiler Build ID: CL-36424714
// Cuda compilation tools, release 13.0, V13.0.88
// Based on NVVM 20.0.0
//

.version 9.0
.target sm_100
.address_size 64

	// .globl	_Z25MatMulKernel_sharedMemoryILi3840ELi3840ELi2880EEvPfS0_S0_
// _ZZ25MatMulKernel_sharedMemoryILi3840ELi3840ELi2880EEvPfS0_S0_E4asub has been demoted
// _ZZ25MatMulKernel_sharedMemoryILi3840ELi3840ELi2880EEvPfS0_S0_E4bsub has been demoted

.visible .entry _Z25MatMulKernel_sharedMemoryILi3840ELi3840ELi2880EEvPfS0_S0_(
	.param .u64 .ptr .align 1 _Z25MatMulKernel_sharedMemoryILi3840ELi3840ELi2880EEvPfS0_S0__param_0,
	.param .u64 .ptr .align 1 _Z25MatMulKernel_sharedMemoryILi3840ELi3840ELi2880EEvPfS0_S0__param_1,
	.param .u64 .ptr .align 1 _Z25MatMulKernel_sharedMemoryILi3840ELi3840ELi2880EEvPfS0_S0__param_2
)
{
	.reg .pred 	%p<2>;
	.reg .b32 	%r<33>;
	.reg .b32 	%f<102>;
	.reg .b64 	%rd<13>;
	// demoted variable
	.shared .align 4 .b8 _ZZ25MatMulKernel_sharedMemoryILi3840ELi3840ELi2880EEvPfS0_S0_E4asub[4096];
	// demoted variable
	.shared .align 4 .b8 _ZZ25MatMulKernel_sharedMemoryILi3840ELi3840ELi2880EEvPfS0_S0_E4bsub[4096];
	ld.param.u64 	%rd4, [_Z25MatMulKernel_sharedMemoryILi3840ELi3840ELi2880EEvPfS0_S0__param_0];
	ld.param.u64 	%rd5, [_Z25MatMulKernel_sharedMemoryILi3840ELi3840ELi2880EEvPfS0_S0__param_1];
	ld.param.u64 	%rd3, [_Z25MatMulKernel_sharedMemoryILi3840ELi3840ELi2880EEvPfS0_S0__param_2];
	cvta.to.global.u64 	%rd1, %rd4;
	cvta.to.global.u64 	%rd2, %rd5;
	mov.u32 	%r16, %ctaid.y;
	shl.b32 	%r17, %r16, 5;
	mov.u32 	%r18, %ctaid.x;
	shl.b32 	%r19, %r18, 5;
	mov.u32 	%r20, %tid.y;
	add.s32 	%r1, %r17, %r20;
	mov.u32 	%r21, %tid.x;
	shl.b32 	%r22, %r20, 7;
	mov.u32 	%r23, _ZZ25MatMulKernel_sharedMemoryILi3840ELi3840ELi2880EEvPfS0_S0_E4asub;
	add.s32 	%r2, %r23, %r22;
	shl.b32 	%r24, %r21, 2;
	add.s32 	%r3, %r2, %r24;
	add.s32 	%r4, %r19, %r21;
	mov.u32 	%r25, _ZZ25MatMulKernel_sharedMemoryILi3840ELi3840ELi2880EEvPfS0_S0_E4bsub;
	add.s32 	%r6, %r25, %r24;
	add.s32 	%r5, %r6, %r22;
	mul.lo.s32 	%r26, %r16, 92160;
	or.b32  	%r27, %r21, %r26;
	mad.lo.s32 	%r31, %r20, 2880, %r27;
	mad.lo.s32 	%r28, %r20, 3840, %r21;
	add.s32 	%r30, %r28, %r19;
	mov.b32 	%r32, 0;
	mov.f32 	%f101, 0f00000000;
$L__BB0_1:
	mul.wide.u32 	%rd6, %r31, 4;
	add.s64 	%rd7, %rd1, %rd6;
	ld.global.f32 	%f4, [%rd7];
	st.shared.f32 	[%r3], %f4;
	mul.wide.u32 	%rd8, %r30, 4;
	add.s64 	%rd9, %rd2, %rd8;
	ld.global.f32 	%f5, [%rd9];
	st.shared.f32 	[%r5], %f5;
	bar.sync 	0;
	ld.shared.f32 	%f6, [%r2];
	ld.shared.f32 	%f7, [%r6];
	fma.rn.f32 	%f8, %f6, %f7, %f101;
	ld.shared.f32 	%f9, [%r2+4];
	ld.shared.f32 	%f10, [%r6+128];
	fma.rn.f32 	%f11, %f9, %f10, %f8;
	ld.shared.f32 	%f12, [%r2+8];
	ld.shared.f32 	%f13, [%r6+256];
	fma.rn.f32 	%f14, %f12, %f13, %f11;
	ld.shared.f32 	%f15, [%r2+12];
	ld.shared.f32 	%f16, [%r6+384];
	fma.rn.f32 	%f17, %f15, %f16, %f14;
	ld.shared.f32 	%f18, [%r2+16];
	ld.shared.f32 	%f19, [%r6+512];
	fma.rn.f32 	%f20, %f18, %f19, %f17;
	ld.shared.f32 	%f21, [%r2+20];
	ld.shared.f32 	%f22, [%r6+640];
	fma.rn.f32 	%f23, %f21, %f22, %f20;
	ld.shared.f32 	%f24, [%r2+24];
	ld.shared.f32 	%f25, [%r6+768];
	fma.rn.f32 	%f26, %f24, %f25, %f23;
	ld.shared.f32 	%f27, [%r2+28];
	ld.shared.f32 	%f28, [%r6+896];
	fma.rn.f32 	%f29, %f27, %f28, %f26;
	ld.shared.f32 	%f30, [%r2+32];
	ld.shared.f32 	%f31, [%r6+1024];
	fma.rn.f32 	%f32, %f30, %f31, %f29;
	ld.shared.f32 	%f33, [%r2+36];
	ld.shared.f32 	%f34, [%r6+1152];
	fma.rn.f32 	%f35, %f33, %f34, %f32;
	ld.shared.f32 	%f36, [%r2+40];
	ld.shared.f32 	%f37, [%r6+1280];
	fma.rn.f32 	%f38, %f36, %f37, %f35;
	ld.shared.f32 	%f39, [%r2+44];
	ld.shared.f32 	%f40, [%r6+1408];
	fma.rn.f32 	%f41, %f39, %f40, %f38;
	ld.shared.f32 	%f42, [%r2+48];
	ld.shared.f32 	%f43, [%r6+1536];
	fma.rn.f32 	%f44, %f42, %f43, %f41;
	ld.shared.f32 	%f45, [%r2+52];
	ld.shared.f32 	%f46, [%r6+1664];
	fma.rn.f32 	%f47, %f45, %f46, %f44;
	ld.shared.f32 	%f48, [%r2+56];
	ld.shared.f32 	%f49, [%r6+1792];
	fma.rn.f32 	%f50, %f48, %f49, %f47;
	ld.shared.f32 	%f51, [%r2+60];
	ld.shared.f32 	%f52, [%r6+1920];
	fma.rn.f32 	%f53, %f51, %f52, %f50;
	ld.shared.f32 	%f54, [%r2+64];
	ld.shared.f32 	%f55, [%r6+2048];
	fma.rn.f32 	%f56, %f54, %f55, %f53;
	ld.shared.f32 	%f57, [%r2+68];
	ld.shared.f32 	%f58, [%r6+2176];
	fma.rn.f32 	%f59, %f57, %f58, %f56;
	ld.shared.f32 	%f60, [%r2+72];
	ld.shared.f32 	%f61, [%r6+2304];
	fma.rn.f32 	%f62, %f60, %f61, %f59;
	ld.shared.f32 	%f63, [%r2+76];
	ld.shared.f32 	%f64, [%r6+2432];
	fma.rn.f32 	%f65, %f63, %f64, %f62;
	ld.shared.f32 	%f66, [%r2+80];
	ld.shared.f32 	%f67, [%r6+2560];
	fma.rn.f32 	%f68, %f66, %f67, %f65;
	ld.shared.f32 	%f69, [%r2+84];
	ld.shared.f32 	%f70, [%r6+2688];
	fma.rn.f32 	%f71, %f69, %f70, %f68;
	ld.shared.f32 	%f72, [%r2+88];
	ld.shared.f32 	%f73, [%r6+2816];
	fma.rn.f32 	%f74, %f72, %f73, %f71;
	ld.shared.f32 	%f75, [%r2+92];
	ld.shared.f32 	%f76, [%r6+2944];
	fma.rn.f32 	%f77, %f75, %f76, %f74;
	ld.shared.f32 	%f78, [%r2+96];
	ld.shared.f32 	%f79, [%r6+3072];
	fma.rn.f32 	%f80, %f78, %f79, %f77;
	ld.shared.f32 	%f81, [%r2+100];
	ld.shared.f32 	%f82, [%r6+3200];
	fma.rn.f32 	%f83, %f81, %f82, %f80;
	ld.shared.f32 	%f84, [%r2+104];
	ld.shared.f32 	%f85, [%r6+3328];
	fma.rn.f32 	%f86, %f84, %f85, %f83;
	ld.shared.f32 	%f87, [%r2+108];
	ld.shared.f32 	%f88, [%r6+3456];
	fma.rn.f32 	%f89, %f87, %f88, %f86;
	ld.shared.f32 	%f90, [%r2+112];
	ld.shared.f32 	%f91, [%r6+3584];
	fma.rn.f32 	%f92, %f90, %f91, %f89;
	ld.shared.f32 	%f93, [%r2+116];
	ld.shared.f32 	%f94, [%r6+3712];
	fma.rn.f32 	%f95, %f93, %f94, %f92;
	ld.shared.f32 	%f96, [%r2+120];
	ld.shared.f32 	%f97, [%r6+3840];
	fma.rn.f32 	%f98, %f96, %f97, %f95;
	ld.shared.f32 	%f99, [%r2+124];
	ld.shared.f32 	%f100, [%r6+3968];
	fma.rn.f32 	%f101, %f99, %f100, %f98;
	bar.sync 	0;
	add.s32 	%r32, %r32, 1;
	add.s32 	%r31, %r31, 32;
	add.s32 	%r30, %r30, 122880;
	setp.ne.s32 	%p1, %r32, 90;
	@%p1 bra 	$L__BB0_1;
	cvta.to.global.u64 	%rd10, %rd3;
	mad.lo.s32 	%r29, %r1, 3840, %r4;
	mul.wide.u32 	%rd11, %r29, 4;
	add.s64 	%rd12, %rd10, %rd11;
	st.global.f32 	[%rd12], %f101;
	ret;

}


// ===== COMPILED SASS (sm_100) =====

	.target	sm_100

	.elftype	@"ET_EXEC"


//--------------------- .note.nv.tkinfo           --------------------------
	.section	.note.nv.tkinfo,"",@"SHT_NOTE"
	.sectionflags	@"SHF_NOTE_NV_TKINFO"
	.tkinfo
        /*0018*/ 	.word	0x00000002
        /*0030*/ 	.string	""
        /*0030*/ 	.string	"ptxas"
        /*0030*/ 	.string	"Cuda compilation tools, release 13.0, V13.0.88"
        /*0030*/ 	.string	"Build cuda_13.0.r13.0/compiler.36424714_0"
        /*0030*/ 	.string	"-arch sm_100 -m 64 "



//--------------------- .note.nv.cuinfo           --------------------------
	.section	.note.nv.cuinfo,"",@"SHT_NOTE"
	.sectionflags	@"SHF_NOTE_NV_CUINFO"
        /*0018*/ 	.short	0x0002
        /*001a*/ 	.short	0x0064
        /*001c*/ 	.short	0x0082
	.zero		2


//--------------------- .nv.info                  --------------------------
	.section	.nv.info,"",@"SHT_CUDA_INFO"
	.align	4


	//----- nvinfo : EIATTR_REGCOUNT
	.align		4
        /*0000*/ 	.byte	0x04, 0x2f
        /*0002*/ 	.short	(.L_1 - .L_0)
	.align		4
.L_0:
        /*0004*/ 	.word	index@(_Z25MatMulKernel_sharedMemoryILi3840ELi3840ELi2880EEvPfS0_S0_)
        /*0008*/ 	.word	0x00000020


	//----- nvinfo : EIATTR_FRAME_SIZE
	.align		4
.L_1:
        /*000c*/ 	.byte	0x04, 0x11
        /*000e*/ 	.short	(.L_3 - .L_2)
	.align		4
.L_2:
        /*0010*/ 	.word	index@(_Z25MatMulKernel_sharedMemoryILi3840ELi3840ELi2880EEvPfS0_S0_)
        /*0014*/ 	.word	0x00000000


	//----- nvinfo : EIATTR_MIN_STACK_SIZE
	.align		4
.L_3:
        /*0018*/ 	.byte	0x04, 0x12
        /*001a*/ 	.short	(.L_5 - .L_4)
	.align		4
.L_4:
        /*001c*/ 	.word	index@(_Z25MatMulKernel_sharedMemoryILi3840ELi3840ELi2880EEvPfS0_S0_)
        /*0020*/ 	.word	0x00000000
.L_5:


//--------------------- .nv.compat                --------------------------
	.section	.nv.compat,"",@"SHT_CUDA_COMPAT_INFO"
	.align	4
        /*0000*/ 	.byte	0x02, 0x09, 0x00, 0x00, 0x02, 0x02, 0x01, 0x00, 0x02, 0x05, 0x05, 0x00, 0x03, 0x07, 0x01, 0x01
        /*0010*/ 	.byte	0x02, 0x03, 0x00, 0x00, 0x02, 0x06, 0x01, 0x00, 0x04, 0x0b, 0x08, 0x00, 0x09, 0x00, 0x00, 0x00
        /*0020*/ 	.byte	0x00, 0x00, 0x00, 0x00


//--------------------- .nv.info._Z25MatMulKernel_sharedMemoryILi3840ELi3840ELi2880EEvPfS0_S0_ --------------------------
	.section	.nv.info._Z25MatMulKernel_sharedMemoryILi3840ELi3840ELi2880EEvPfS0_S0_,"",@"SHT_CUDA_INFO"
	.sectionflags	@""
	.align	4


	//----- nvinfo : EIATTR_CUDA_API_VERSION
	.align		4
        /*0000*/ 	.byte	0x04, 0x37
        /*0002*/ 	.short	(.L_7 - .L_6)
.L_6:
        /*0004*/ 	.word	0x00000082


	//----- nvinfo : EIATTR_KPARAM_INFO
	.align		4
.L_7:
        /*0008*/ 	.byte	0x04, 0x17
        /*000a*/ 	.short	(.L_9 - .L_8)
.L_8:
        /*000c*/ 	.word	0x00000000
        /*0010*/ 	.short	0x0002
        /*0012*/ 	.short	0x0010
        /*0014*/ 	.byte	0x00, 0xf5, 0x21, 0x00


	//----- nvinfo : EIATTR_KPARAM_INFO
	.align		4
.L_9:
        /*0018*/ 	.byte	0x04, 0x17
        /*001a*/ 	.short	(.L_11 - .L_10)
.L_10:
        /*001c*/ 	.word	0x00000000
        /*0020*/ 	.short	0x0001
        /*0022*/ 	.short	0x0008
        /*0024*/ 	.byte	0x00, 0xf5, 0x21, 0x00


	//----- nvinfo : EIATTR_KPARAM_INFO
	.align		4
.L_11:
        /*0028*/ 	.byte	0x04, 0x17
        /*002a*/ 	.short	(.L_13 - .L_12)
.L_12:
        /*002c*/ 	.word	0x00000000
        /*0030*/ 	.short	0x0000
        /*0032*/ 	.short	0x0000
        /*0034*/ 	.byte	0x00, 0xf5, 0x21, 0x00


	//----- nvinfo : EIATTR_SPARSE_MMA_MASK
	.align		4
.L_13:
        /*0038*/ 	.byte	0x03, 0x50
        /*003a*/ 	.short	0x0000


	//----- nvinfo : EIATTR_MAXREG_COUNT
	.align		4
        /*003c*/ 	.byte	0x03, 0x1b
        /*003e*/ 	.short	0x00ff


	//----- nvinfo : EIATTR_NUM_BARRIERS
	.align		4
        /*0040*/ 	.byte	0x02, 0x4c
        /*0042*/ 	.byte	0x01
	.zero		1


	//----- nvinfo : EIATTR_MERCURY_ISA_VERSION
	.align		4
        /*0044*/ 	.byte	0x03, 0x5f
        /*0046*/ 	.short	0x0101


	//----- nvinfo : EIATTR_VRC_CTA_INIT_COUNT
	.align		4
        /*0048*/ 	.byte	0x02, 0x4a
	.zero		1
	.zero		1


	//----- nvinfo : EIATTR_EXIT_INSTR_OFFSETS
	.align		4
        /*004c*/ 	.byte	0x04, 0x1c
        /*004e*/ 	.short	(.L_15 - .L_14)


	//   ....[0]....
.L_14:
        /*0050*/ 	.word	0x00000730


	//----- nvinfo : EIATTR_CBANK_PARAM_SIZE
	.align		4
.L_15:
        /*0054*/ 	.byte	0x03, 0x19
        /*0056*/ 	.short	0x0018


	//----- nvinfo : EIATTR_PARAM_CBANK
	.align		4
        /*0058*/ 	.byte	0x04, 0x0a
        /*005a*/ 	.short	(.L_17 - .L_16)
	.align		4
.L_16:
        /*005c*/ 	.word	index@(.nv.constant0._Z25MatMulKernel_sharedMemoryILi3840ELi3840ELi2880EEvPfS0_S0_)
        /*0060*/ 	.short	0x0380
        /*0062*/ 	.short	0x0018


	//----- nvinfo : EIATTR_SW_WAR
	.align		4
.L_17:
        /*0064*/ 	.byte	0x04, 0x36
        /*0066*/ 	.short	(.L_19 - .L_18)
.L_18:
        /*0068*/ 	.word	0x00000008
.L_19:


//--------------------- .nv.callgraph             --------------------------
	.section	.nv.callgraph,"",@"SHT_CUDA_CALLGRAPH"
	.align	4
	.sectionentsize	8
	.align		4
        /*0000*/ 	.word	0x00000000
	.align		4
        /*0004*/ 	.word	0xffffffff
	.align		4
        /*0008*/ 	.word	0x00000000
	.align		4
        /*000c*/ 	.word	0xfffffffe
	.align		4
        /*0010*/ 	.word	0x00000000
	.align		4
        /*0014*/ 	.word	0xfffffffd
	.align		4
        /*0018*/ 	.word	0x00000000
	.align		4
        /*001c*/ 	.word	0xfffffffc


//--------------------- .text._Z25MatMulKernel_sharedMemoryILi3840ELi3840ELi2880EEvPfS0_S0_ --------------------------
	.section	.text._Z25MatMulKernel_sharedMemoryILi3840ELi3840ELi2880EEvPfS0_S0_,"ax",@progbits
	.align	128
        .global         _Z25MatMulKernel_sharedMemoryILi3840ELi3840ELi2880EEvPfS0_S0_
        .type           _Z25MatMulKernel_sharedMemoryILi3840ELi3840ELi2880EEvPfS0_S0_,@function
        .size           _Z25MatMulKernel_sharedMemoryILi3840ELi3840ELi2880EEvPfS0_S0_,(.L_x_2 - _Z25MatMulKernel_sharedMemoryILi3840ELi3840ELi2880EEvPfS0_S0_)
        .other          _Z25MatMulKernel_sharedMemoryILi3840ELi3840ELi2880EEvPfS0_S0_,@"STO_CUDA_ENTRY STV_DEFAULT"
_Z25MatMulKernel_sharedMemoryILi3840ELi3840ELi2880EEvPfS0_S0_:
.text._Z25MatMulKernel_sharedMemoryILi3840ELi3840ELi2880EEvPfS0_S0_:
[----:B------:R-:W-:Y:S01]  /*0000*/  LDC R1, c[0x0][0x37c] ;  /* 0x0000df00ff017b82 */ /* 0x000fe20000000800 */
[----:B------:R-:W0:Y:S07]  /*0010*/  S2R R16, SR_CTAID.Y ;  /* 0x0000000000107919 */ /* 0x000e2e0000002600 */
[----:B------:R-:W1:Y:S01]  /*0020*/  S2UR UR6, SR_CgaCtaId ;  /* 0x00000000000679c3 */ /* 0x000e620000008800 */
[----:B------:R-:W-:Y:S01]  /*0030*/  UMOV UR4, 0x400 ;  /* 0x0000040000047882 */ /* 0x000fe20000000000 */
[----:B------:R-:W-:Y:S01]  /*0040*/  HFMA2 R23, -RZ, RZ, 0, 0 ;  /* 0x00000000ff177431 */ /* 0x000fe200000001ff */
[----:B------:R-:W2:Y:S01]  /*0050*/  S2R R9, SR_TID.Y ;  /* 0x0000000000097919 */ /* 0x000ea20000002200 */
[----:B------:R-:W-:Y:S01]  /*0060*/  UIADD3 UR5, UPT, UPT, UR4, 0x1000, URZ ;  /* 0x0000100004057890 */ /* 0x000fe2000fffe0ff */
[----:B------:R-:W3:Y:S01]  /*0070*/  LDCU.64 UR8, c[0x0][0x358] ;  /* 0x00006b00ff0877ac */ /* 0x000ee20008000a00 */
[----:B------:R-:W4:Y:S02]  /*0080*/  S2R R6, SR_TID.X ;  /* 0x0000000000067919 */ /* 0x000f240000002100 */
[----:B------:R-:W3:Y:S01]  /*0090*/  LDC.64 R20, c[0x0][0x380] ;  /* 0x0000e000ff147b82 */ /* 0x000ee20000000a00 */
[----:B------:R-:W5:Y:S07]  /*00a0*/  S2R R5, SR_CTAID.X ;  /* 0x0000000000057919 */ /* 0x000f6e0000002500 */
[----:B------:R-:W3:Y:S01]  /*00b0*/  LDC.64 R18, c[0x0][0x388] ;  /* 0x0000e200ff127b82 */ /* 0x000ee20000000a00 */
[----:B-1----:R-:W-:-:S02]  /*00c0*/  ULEA UR4, UR6, UR4, 0x18 ;  /* 0x0000000406047291 */ /* 0x002fc4000f8ec0ff */
[----:B------:R-:W-:Y:S01]  /*00d0*/  ULEA UR5, UR6, UR5, 0x18 ;  /* 0x0000000506057291 */ /* 0x000fe2000f8ec0ff */
[----:B0-----:R-:W-:-:S03]  /*00e0*/  IMAD R0, R16, 0x16800, RZ ;  /* 0x0001680010007824 */ /* 0x001fc600078e02ff */
[C---:B--2---:R-:W-:Y:S01]  /*00f0*/  LEA R7, R9.reuse, UR4, 0x7 ;  /* 0x0000000409077c11 */ /* 0x044fe2000f8e38ff */
[----:B------:R-:W-:Y:S01]  /*0100*/  UMOV UR4, URZ ;  /* 0x000000ff00047c82 */ /* 0x000fe20008000000 */
[----:B------:R-:W-:Y:S01]  /*0110*/  LEA R16, R16, R9, 0x5 ;  /* 0x0000000910107211 */ /* 0x000fe200078e28ff */
[----:B----4-:R-:W-:Y:S01]  /*0120*/  IMAD R4, R9, 0xf00, R6 ;  /* 0x00000f0009047824 */ /* 0x010fe200078e0206 */
[C---:B------:R-:W-:Y:S02]  /*0130*/  LOP3.LUT R0, R6.reuse, R0, RZ, 0xfc, !PT ;  /* 0x0000000006007212 */ /* 0x040fe400078efcff */
[----:B------:R-:W-:Y:S02]  /*0140*/  LEA R3, R6, UR5, 0x2 ;  /* 0x0000000506037c11 */ /* 0x000fe4000f8e10ff */
[----:B-----5:R-:W-:Y:S01]  /*0150*/  LEA R4, R5, R4, 0x5 ;  /* 0x0000000405047211 */ /* 0x020fe200078e28ff */
[----:B------:R-:W-:Y:S01]  /*0160*/  IMAD R0, R9, 0xb40, R0 ;  /* 0x00000b4009007824 */ /* 0x000fe200078e0200 */
[----:B------:R-:W-:-:S02]  /*0170*/  LEA R5, R5, R6, 0x5 ;  /* 0x0000000605057211 */ /* 0x000fc400078e28ff */
[----:B------:R-:W-:Y:S02]  /*0180*/  LEA R6, R6, R7, 0x2 ;  /* 0x0000000706067211 */ /* 0x000fe400078e10ff */
[----:B------:R-:W-:-:S07]  /*0190*/  LEA R2, R9, R3, 0x7 ;  /* 0x0000000309027211 */ /* 0x000fce00078e38ff */
.L_x_0:
[----:B---3--:R-:W-:-:S04]  /*01a0*/  IMAD.WIDE.U32 R8, R0, 0x4, R20 ;  /* 0x0000000400087825 */ /* 0x008fc800078e0014 */
[----:B------:R-:W-:Y:S01]  /*01b0*/  IMAD.WIDE.U32 R26, R4, 0x4, R18 ;  /* 0x00000004041a7825 */ /* 0x000fe200078e0012 */
[----:B------:R-:W2:Y:S05]  /*01c0*/  LDG.E R29, desc[UR8][R8.64] ;  /* 0x00000008081d7981 */ /* 0x000eaa000c1e1900 */
[----:B------:R-:W3:Y:S01]  /*01d0*/  LDG.E R27, desc[UR8][R26.64] ;  /* 0x000000081a1b7981 */ /* 0x000ee2000c1e1900 */
[----:B------:R-:W-:Y:S01]  /*01e0*/  UIADD3 UR4, UPT, UPT, UR4, 0x1, URZ ;  /* 0x0000000104047890 */ /* 0x000fe2000fffe0ff */
[----:B------:R-:W-:Y:S02]  /*01f0*/  IADD3 R0, PT, PT, R0, 0x20, RZ ;  /* 0x0000002000007810 */ /* 0x000fe40007ffe0ff */
[----:B------:R-:W-:Y:S01]  /*0200*/  IADD3 R4, PT, PT, R4, 0x1e000, RZ ;  /* 0x0001e00004047810 */ /* 0x000fe20007ffe0ff */
[----:B------:R-:W-:Y:S01]  /*0210*/  UISETP.NE.AND UP0, UPT, UR4, 0x5a, UPT ;  /* 0x0000005a0400788c */ /* 0x000fe2000bf05270 */
[----:B--2---:R-:W-:Y:S04]  /*0220*/  STS [R6], R29 ;  /* 0x0000001d06007388 */ /* 0x004fe80000000800 */
[----:B---3--:R-:W-:Y:S01]  /*0230*/  STS [R2], R27 ;  /* 0x0000001b02007388 */ /* 0x008fe20000000800 */
[----:B------:R-:W-:Y:S06]  /*0240*/  BAR.SYNC.DEFER_BLOCKING 0x0 ;  /* 0x0000000000007b1d */ /* 0x000fec0000010000 */
[----:B------:R-:W-:Y:S04]  /*0250*/  LDS R22, [R3] ;  /* 0x0000000003167984 */ /* 0x000fe80000000800 */
[----:B------:R-:W0:Y:S04]  /*0260*/  LDS.128 R12, [R7] ;  /* 0x00000000070c7984 */ /* 0x000e280000000c00 */
[----:B------:R-:W1:Y:S04]  /*0270*/  LDS R28, [R3+0x80] ;  /* 0x00008000031c7984 */ /* 0x000e680000000800 */
[----:B------:R-:W2:Y:S04]  /*0280*/  LDS R25, [R3+0x100] ;  /* 0x0001000003197984 */ /* 0x000ea80000000800 */
[----:B------:R-:W3:Y:S04]  /*0290*/  LDS R24, [R3+0x180] ;  /* 0x0001800003187984 */ /* 0x000ee80000000800 */
[----:B------:R-:W-:Y:S04]  /*02a0*/  LDS R17, [R3+0x200] ;  /* 0x0002000003117984 */ /* 0x000fe80000000800 */
[----:B------:R-:W4:Y:S04]  /*02b0*/  LDS.128 R8, [R7+0x10] ;  /* 0x0000100007087984 */ /* 0x000f280000000c00 */
[----:B------:R-:W-:Y:S01]  /*02c0*/  LDS R26, [R3+0x380] ;  /* 0x00038000031a7984 */ /* 0x000fe20000000800 */
[----:B0-----:R-:W-:-:S03]  /*02d0*/  FFMA R12, R12, R22, R23 ;  /* 0x000000160c0c7223 */ /* 0x001fc60000000017 */
[----:B------:R-:W0:Y:S01]  /*02e0*/  LDS R22, [R3+0x280] ;  /* 0x0002800003167984 */ /* 0x000e220000000800 */
[----:B-1----:R-:W-:-:S03]  /*02f0*/  FFMA R12, R28, R13, R12 ;  /* 0x0000000d1c0c7223 */ /* 0x002fc6000000000c */
[----:B------:R-:W1:Y:S01]  /*0300*/  LDS R23, [R3+0x300] ;  /* 0x0003000003177984 */ /* 0x000e620000000800 */
[----:B--2---:R-:W-:-:S03]  /*0310*/  FFMA R25, R25, R14, R12 ;  /* 0x0000000e19197223 */ /* 0x004fc6000000000c */
[----:B------:R-:W-:Y:S01]  /*0320*/  LDS R28, [R3+0x580] ;  /* 0x00058000031c7984 */ /* 0x000fe20000000800 */
[----:B---3--:R-:W-:-:S03]  /*0330*/  FFMA R27, R24, R15, R25 ;  /* 0x0000000f181b7223 */ /* 0x008fc60000000019 */
[----:B------:R-:W-:Y:S04]  /*0340*/  LDS R25, [R3+0x400] ;  /* 0x0004000003197984 */ /* 0x000fe80000000800 */
[----:B------:R-:W2:Y:S01]  /*0350*/  LDS.128 R12, [R7+0x20] ;  /* 0x00002000070c7984 */ /* 0x000ea20000000c00 */
[----:B----4-:R-:W-:-:S03]  /*0360*/  FFMA R17, R8, R17, R27 ;  /* 0x0000001108117223 */ /* 0x010fc6000000001b */
[----:B------:R-:W3:Y:S01]  /*0370*/  LDS R24, [R3+0x480] ;  /* 0x0004800003187984 */ /* 0x000ee20000000800 */
[----:B0-----:R-:W-:-:S03]  /*0380*/  FFMA R22, R22, R9, R17 ;  /* 0x0000000916167223 */ /* 0x001fc60000000011 */
[----:B------:R-:W0:Y:S01]  /*0390*/  LDS R17, [R3+0x500] ;  /* 0x0005000003117984 */ /* 0x000e220000000800 */
[----:B-1----:R-:W-:-:S03]  /*03a0*/  FFMA R23, R23, R10, R22 ;  /* 0x0000000a17177223 */ /* 0x002fc60000000016 */
[----:B------:R-:W-:Y:S01]  /*03b0*/  LDS R22, [R3+0x680] ;  /* 0x0006800003167984 */ /* 0x000fe20000000800 */
[----:B------:R-:W-:-:S03]  /*03c0*/  FFMA R27, R26, R11, R23 ;  /* 0x0000000b1a1b7223 */ /* 0x000fc60000000017 */
[----:B------:R-:W-:Y:S04]  /*03d0*/  LDS R23, [R3+0x600] ;  /* 0x0006000003177984 */ /* 0x000fe80000000800 */
[----:B------:R-:W1:Y:S01]  /*03e0*/  LDS.128 R8, [R7+0x30] ;  /* 0x0000300007087984 */ /* 0x000e620000000c00 */
[----:B--2---:R-:W-:-:S03]  /*03f0*/  FFMA R25, R12, R25, R27 ;  /* 0x000000190c197223 */ /* 0x004fc6000000001b */
[----:B------:R-:W-:Y:S01]  /*0400*/  LDS R26, [R3+0x780] ;  /* 0x00078000031a7984 */ /* 0x000fe20000000800 */
[----:B---3--:R-:W-:-:S03]  /*0410*/  FFMA R24, R24, R13, R25 ;  /* 0x0000000d18187223 */ /* 0x008fc60000000019 */
[----:B------:R-:W2:Y:S01]  /*0420*/  LDS R25, [R3+0x700] ;  /* 0x0007000003197984 */ /* 0x000ea20000000800 */
[----:B0-----:R-:W-:-:S03]  /*0430*/  FFMA R17, R17, R14, R24 ;  /* 0x0000000e11117223 */ /* 0x001fc60000000018 */
[----:B------:R-:W-:Y:S01]  /*0440*/  LDS R24, [R3+0x880] ;  /* 0x0008800003187984 */ /* 0x000fe20000000800 */
[----:B------:R-:W-:-:S03]  /*0450*/  FFMA R27, R28, R15, R17 ;  /* 0x0000000f1c1b7223 */ /* 0x000fc60000000011 */
[----:B------:R-:W-:Y:S04]  /*0460*/  LDS R17, [R3+0x800] ;  /* 0x0008000003117984 */ /* 0x000fe80000000800 */
[----:B------:R-:W0:Y:S01]  /*0470*/  LDS.128 R12, [R7+0x40] ;  /* 0x00004000070c7984 */ /* 0x000e220000000c00 */
[----:B-1----:R-:W-:-:S03]  /*0480*/  FFMA R23, R8, R23, R27 ;  /* 0x0000001708177223 */ /* 0x002fc6000000001b */
[----:B------:R-:W1:Y:S01]  /*0490*/  LDS R27, [R3+0x900] ;  /* 0x00090000031b7984 */ /* 0x000e620000000800 */
[----:B------:R-:W-:-:S03]  /*04a0*/  FFMA R22, R22, R9, R23 ;  /* 0x0000000916167223 */ /* 0x000fc60000000017 */
[----:B------:R-:W3:Y:S01]  /*04b0*/  LDS R28, [R3+0x980] ;  /* 0x00098000031c7984 */ /* 0x000ee20000000800 */
[----:B--2---:R-:W-:-:S03]  /*04c0*/  FFMA R25, R25, R10, R22 ;  /* 0x0000000a19197223 */ /* 0x004fc60000000016 */
[----:B------:R-:W-:Y:S01]  /*04d0*/  LDS R23, [R3+0xa00] ;  /* 0x000a000003177984 */ /* 0x000fe20000000800 */
[----:B------:R-:W-:-:S03]  /*04e0*/  FFMA R25, R26, R11, R25 ;  /* 0x0000000b1a197223 */ /* 0x000fc60000000019 */
[----:B------:R-:W2:Y:S04]  /*04f0*/  LDS.128 R8, [R7+0x50] ;  /* 0x0000500007087984 */ /* 0x000ea80000000c00 */
[----:B------:R-:W4:Y:S04]  /*0500*/  LDS R22, [R3+0xa80] ;  /* 0x000a800003167984 */ /* 0x000f280000000800 */
[----:B------:R-:W-:Y:S01]  /*0510*/  LDS R26, [R3+0xb80] ;  /* 0x000b8000031a7984 */ /* 0x000fe20000000800 */
[----:B0-----:R-:W-:-:S03]  /*0520*/  FFMA R17, R12, R17, R25 ;  /* 0x000000110c117223 */ /* 0x001fc60000000019 */
[----:B------:R-:W-:Y:S01]  /*0530*/  LDS R25, [R3+0xc00] ;  /* 0x000c000003197984 */ /* 0x000fe20000000800 */
[----:B------:R-:W-:-:S03]  /*0540*/  FFMA R24, R24, R13, R17 ;  /* 0x0000000d18187223 */ /* 0x000fc60000000011 */
[----:B------:R-:W0:Y:S01]  /*0550*/  LDS R17, [R3+0xb00] ;  /* 0x000b000003117984 */ /* 0x000e220000000800 */
[----:B-1----:R-:W-:-:S03]  /*0560*/  FFMA R27, R27, R14, R24 ;  /* 0x0000000e1b1b7223 */ /* 0x002fc60000000018 */
[----:B------:R-:W-:Y:S01]  /*0570*/  LDS R24, [R3+0xc80] ;  /* 0x000c800003187984 */ /* 0x000fe20000000800 */
[----:B---3--:R-:W-:-:S03]  /*0580*/  FFMA R27, R28, R15, R27 ;  /* 0x0000000f1c1b7223 */ /* 0x008fc6000000001b */
[----:B------:R-:W1:Y:S01]  /*0590*/  LDS.128 R12, [R7+0x60] ;  /* 0x00006000070c7984 */ /* 0x000e620000000c00 */
[----:B--2---:R-:W-:-:S03]  /*05a0*/  FFMA R23, R8, R23, R27 ;  /* 0x0000001708177223 */ /* 0x004fc6000000001b */
[----:B------:R-:W-:Y:S01]  /*05b0*/  LDS R28, [R3+0xf00] ;  /* 0x000f0000031c7984 */ /* 0x000fe20000000800 */
[----:B----4-:R-:W-:-:S03]  /*05c0*/  FFMA R22, R22, R9, R23 ;  /* 0x0000000916167223 */ /* 0x010fc60000000017 */
[----:B------:R-:W2:Y:S01]  /*05d0*/  LDS R23, [R3+0xd00] ;  /* 0x000d000003177984 */ /* 0x000ea20000000800 */
[----:B0-----:R-:W-:-:S03]  /*05e0*/  FFMA R17, R17, R10, R22 ;  /* 0x0000000a11117223 */ /* 0x001fc60000000016 */
[----:B------:R-:W0:Y:S01]  /*05f0*/  LDS R22, [R3+0xd80] ;  /* 0x000d800003167984 */ /* 0x000e220000000800 */
[----:B------:R-:W-:-:S03]  /*0600*/  FFMA R27, R26, R11, R17 ;  /* 0x0000000b1a1b7223 */ /* 0x000fc60000000011 */
[----:B------:R-:W-:Y:S01]  /*0610*/  LDS R17, [R3+0xe00] ;  /* 0x000e000003117984 */ /* 0x000fe20000000800 */
[----:B-1----:R-:W-:-:S03]  /*0620*/  FFMA R25, R12, R25, R27 ;  /* 0x000000190c197223 */ /* 0x002fc6000000001b */
[----:B------:R-:W1:Y:S01]  /*0630*/  LDS.128 R8, [R7+0x70] ;  /* 0x0000700007087984 */ /* 0x000e620000000c00 */
[----:B------:R-:W-:-:S03]  /*0640*/  FFMA R26, R24, R13, R25 ;  /* 0x0000000d181a7223 */ /* 0x000fc60000000019 */
[----:B------:R-:W3:Y:S01]  /*0650*/  LDS R12, [R3+0xe80] ;  /* 0x000e8000030c7984 */ /* 0x000ee20000000800 */
[----:B--2---:R-:W-:-:S03]  /*0660*/  FFMA R23, R23, R14, R26 ;  /* 0x0000000e17177223 */ /* 0x004fc6000000001a */
[----:B------:R-:W2:Y:S01]  /*0670*/  LDS R24, [R3+0xf80] ;  /* 0x000f800003187984 */ /* 0x000ea20000000800 */
[----:B0-----:R-:W-:-:S04]  /*0680*/  FFMA R15, R22, R15, R23 ;  /* 0x0000000f160f7223 */ /* 0x001fc80000000017 */
[----:B-1----:R-:W-:-:S04]  /*0690*/  FFMA R15, R8, R17, R15 ;  /* 0x00000011080f7223 */ /* 0x002fc8000000000f */
[----:B---3--:R-:W-:-:S04]  /*06a0*/  FFMA R9, R12, R9, R15 ;  /* 0x000000090c097223 */ /* 0x008fc8000000000f */
[----:B------:R-:W-:-:S04]  /*06b0*/  FFMA R9, R28, R10, R9 ;  /* 0x0000000a1c097223 */ /* 0x000fc80000000009 */
[----:B--2---:R-:W-:Y:S01]  /*06c0*/  FFMA R23, R24, R11, R9 ;  /* 0x0000000b18177223 */ /* 0x004fe20000000009 */
[----:B------:R-:W-:Y:S06]  /*06d0*/  BAR.SYNC.DEFER_BLOCKING 0x0 ;  /* 0x0000000000007b1d */ /* 0x000fec0000010000 */
[----:B------:R-:W-:Y:S05]  /*06e0*/  BRA.U UP0, `(.L_x_0) ;  /* 0xfffffff900ac7547 */ /* 0x000fea000b83ffff */
[----:B------:R-:W0:Y:S01]  /*06f0*/  LDC.64 R2, c[0x0][0x390] ;  /* 0x0000e400ff027b82 */ /* 0x000e220000000a00 */
[----:B------:R-:W-:-:S04]  /*0700*/  IMAD R5, R16, 0xf00, R5 ;  /* 0x00000f0010057824 */ /* 0x000fc800078e0205 */
[----:B0-----:R-:W-:-:S05]  /*0710*/  IMAD.WIDE.U32 R2, R5, 0x4, R2 ;  /* 0x0000000405027825 */ /* 0x001fca00078e0002 */
[----:B------:R-:W-:Y:S01]  /*0720*/  STG.E desc[UR8][R2.64], R23 ;  /* 0x0000001702007986 */ /* 0x000fe2000c101908 */
[----:B------:R-:W-:Y:S05]  /*0730*/  EXIT ;  /* 0x000000000000794d */ /* 0x000fea0003800000 */
.L_x_1:
[----:B------:R-:W-:-:S00]  /*0740*/  BRA `(.L_x_1) ;  /* 0xfffffffc00fc7947 */ /* 0x000fc0000383ffff */
[----:B------:R-:W-:-:S00]  /*0750*/  NOP ;  /* 0x0000000000007918 */ /* 0x000fc00000000000 */
        /* <DEDUP_REMOVED lines=10> */
.L_x_2:


//--------------------- .nv.shared._Z25MatMulKernel_sharedMemoryILi3840ELi3840ELi2880EEvPfS0_S0_ --------------------------
	.section	.nv.shared._Z25MatMulKernel_sharedMemoryILi3840ELi3840ELi2880EEvPfS0_S0_,"aw",@nobits
	.sectionflags	@""
	.align	4
.nv.shared._Z25MatMulKernel_sharedMemoryILi3840ELi3840ELi2880EEvPfS0_S0_:
	.zero		9216


//--------------------- .nv.shared.reserved.0     --------------------------
	.section	.nv.shared.reserved.0,"aw",@nobits
	.weak		__nv_reservedSMEM_offset_0_alias
	.size		__nv_reservedSMEM_offset_0_alias, 0, 64
	.other		__nv_reservedSMEM_offset_0_alias,@"STO_CUDA_RESERVED_SHARED STV_DEFAULT"
__nv_reservedSMEM_offset_0_alias:
	.zero		0
	.zero		64


//--------------------- .nv.constant0._Z25MatMulKernel_sharedMemoryILi3840ELi3840ELi2880EEvPfS0_S0_ --------------------------
	.section	.nv.constant0._Z25MatMulKernel_sharedMemoryILi3840ELi3840ELi2880EEvPfS0_S0_,"a",@progbits
	.sectionflags	@""
	.align	4
.nv.constant0._Z25MatMulKernel_sharedMemoryILi3840ELi3840ELi2880EEvPfS0_S0_:
	.zero		920


//--------------------- SYMBOLS --------------------------

	.type		.nv.reservedSmem.offset0,@object
	.size		.nv.reservedSmem.offset0,0x4
	.type		.nv.reservedSmem.cap,@object
	.size		.nv.reservedSmem.cap,0x4
